//
// Generated by NVIDIA NVVM Compiler
//
// Compiler Build ID: CL-36424714
// Cuda compilation tools, release 13.0, V13.0.88
// Based on NVVM 20.0.0
//

.version 9.0
.target sm_100
.address_size 64

	// .globl	_Z17vector_add_gpu_1DPfS_S_i

.visible .entry _Z17vector_add_gpu_1DPfS_S_i(
	.param .u64 .ptr .align 1 _Z17vector_add_gpu_1DPfS_S_i_param_0,
	.param .u64 .ptr .align 1 _Z17vector_add_gpu_1DPfS_S_i_param_1,
	.param .u64 .ptr .align 1 _Z17vector_add_gpu_1DPfS_S_i_param_2,
	.param .u32 _Z17vector_add_gpu_1DPfS_S_i_param_3
)
{
	.reg .pred 	%p<2>;
	.reg .b32 	%r<6>;
	.reg .b32 	%f<4>;
	.reg .b64 	%rd<11>;

	ld.param.u64 	%rd1, [_Z17vector_add_gpu_1DPfS_S_i_param_0];
	ld.param.u64 	%rd2, [_Z17vector_add_gpu_1DPfS_S_i_param_1];
	ld.param.u64 	%rd3, [_Z17vector_add_gpu_1DPfS_S_i_param_2];
	ld.param.u32 	%r2, [_Z17vector_add_gpu_1DPfS_S_i_param_3];
	mov.u32 	%r3, %tid.x;
	mov.u32 	%r4, %ctaid.x;
	mov.u32 	%r5, %ntid.x;
	mad.lo.s32 	%r1, %r4, %r5, %r3;
	setp.ge.s32 	%p1, %r1, %r2;
	@%p1 bra 	$L__BB0_2;
	cvta.to.global.u64 	%rd4, %rd1;
	cvta.to.global.u64 	%rd5, %rd2;
	cvta.to.global.u64 	%rd6, %rd3;
	mul.wide.s32 	%rd7, %r1, 4;
	add.s64 	%rd8, %rd4, %rd7;
	ld.global.f32 	%f1, [%rd8];
	add.s64 	%rd9, %rd5, %rd7;
	ld.global.f32 	%f2, [%rd9];
	add.f32 	%f3, %f1, %f2;
	add.s64 	%rd10, %rd6, %rd7;
	st.global.f32 	[%rd10], %f3;
$L__BB0_2:
	ret;

}
	// .globl	_Z17vector_add_gpu_3DPfS_S_iii
.visible .entry _Z17vector_add_gpu_3DPfS_S_iii(
	.param .u64 .ptr .align 1 _Z17vector_add_gpu_3DPfS_S_iii_param_0,
	.param .u64 .ptr .align 1 _Z17vector_add_gpu_3DPfS_S_iii_param_1,
	.param .u64 .ptr .align 1 _Z17vector_add_gpu_3DPfS_S_iii_param_2,
	.param .u32 _Z17vector_add_gpu_3DPfS_S_iii_param_3,
	.param .u32 _Z17vector_add_gpu_3DPfS_S_iii_param_4,
	.param .u32 _Z17vector_add_gpu_3DPfS_S_iii_param_5
)
{
	.reg .pred 	%p<7>;
	.reg .b32 	%r<22>;
	.reg .b32 	%f<4>;
	.reg .b64 	%rd<11>;

	ld.param.u64 	%rd1, [_Z17vector_add_gpu_3DPfS_S_iii_param_0];
	ld.param.u64 	%rd2, [_Z17vector_add_gpu_3DPfS_S_iii_param_1];
	ld.param.u64 	%rd3, [_Z17vector_add_gpu_3DPfS_S_iii_param_2];
	ld.param.u32 	%r5, [_Z17vector_add_gpu_3DPfS_S_iii_param_3];
	ld.param.u32 	%r8, [_Z17vector_add_gpu_3DPfS_S_iii_param_4];
	ld.param.u32 	%r7, [_Z17vector_add_gpu_3DPfS_S_iii_param_5];
	mov.u32 	%r9, %tid.x;
	mov.u32 	%r10, %ctaid.x;
	mov.u32 	%r11, %ntid.x;
	mad.lo.s32 	%r1, %r10, %r11, %r9;
	mov.u32 	%r12, %tid.y;
	mov.u32 	%r13, %ctaid.y;
	mov.u32 	%r14, %ntid.y;
	mad.lo.s32 	%r15, %r13, %r14, %r12;
	mov.u32 	%r16, %tid.z;
	mov.u32 	%r17, %ctaid.z;
	mov.u32 	%r18, %ntid.z;
	mad.lo.s32 	%r3, %r17, %r18, %r16;
	setp.ge.s32 	%p1, %r1, %r5;
	setp.ge.s32 	%p2, %r15, %r8;
	or.pred  	%p3, %p1, %p2;
	setp.ge.s32 	%p4, %r3, %r7;
	or.pred  	%p5, %p3, %p4;
	@%p5 bra 	$L__BB1_3;
	mad.lo.s32 	%r19, %r8, %r3, %r15;
	mad.lo.s32 	%r4, %r19, %r5, %r1;
	mul.lo.s32 	%r20, %r8, %r5;
	mul.lo.s32 	%r21, %r20, %r7;
	setp.ge.s32 	%p6, %r4, %r21;
	@%p6 bra 	$L__BB1_3;
	cvta.to.global.u64 	%rd4, %rd1;
	mul.wide.s32 	%rd5, %r4, 4;
	add.s64 	%rd6, %rd4, %rd5;
	ld.global.f32 	%f1, [%rd6];
	cvta.to.global.u64 	%rd7, %rd2;
	add.s64 	%rd8, %rd7, %rd5;
	ld.global.f32 	%f2, [%rd8];
	add.f32 	%f3, %f1, %f2;
	cvta.to.global.u64 	%rd9, %rd3;
	add.s64 	%rd10, %rd9, %rd5;
	st.global.f32 	[%rd10], %f3;
$L__BB1_3:
	ret;

}


// ===== COMPILED SASS (sm_100) =====

	.target	sm_100

	.elftype	@"ET_EXEC"


//--------------------- .note.nv.tkinfo           --------------------------
	.section	.note.nv.tkinfo,"",@"SHT_NOTE"
	.sectionflags	@"SHF_NOTE_NV_TKINFO"
	.tkinfo
        /*0018*/ 	.word	0x00000002
        /*0030*/ 	.string	""
        /*0030*/ 	.string	"ptxas"
        /*0030*/ 	.string	"Cuda compilation tools, release 13.0, V13.0.88"
        /*0030*/ 	.string	"Build cuda_13.0.r13.0/compiler.36424714_0"
        /*0030*/ 	.string	"-arch sm_100 -m 64 "



//--------------------- .note.nv.cuinfo           --------------------------
	.section	.note.nv.cuinfo,"",@"SHT_NOTE"
	.sectionflags	@"SHF_NOTE_NV_CUINFO"
        /*0018*/ 	.short	0x0002
        /*001a*/ 	.short	0x0064
        /*001c*/ 	.short	0x0082
	.zero		2


//--------------------- .nv.info                  --------------------------
	.section	.nv.info,"",@"SHT_CUDA_INFO"
	.align	4


	//----- nvinfo : EIATTR_REGCOUNT
	.align		4
        /*0000*/ 	.byte	0x04, 0x2f
        /*0002*/ 	.short	(.L_1 - .L_0)
	.align		4
.L_0:
        /*0004*/ 	.word	index@(_Z17vector_add_gpu_1DPfS_S_i)
        /*0008*/ 	.word	0x0000000c


	//----- nvinfo : EIATTR_FRAME_SIZE
	.align		4
.L_1:
        /*000c*/ 	.byte	0x04, 0x11
        /*000e*/ 	.short	(.L_3 - .L_2)
	.align		4
.L_2:
        /*0010*/ 	.word	index@(_Z17vector_add_gpu_1DPfS_S_i)
        /*0014*/ 	.word	0x00000000


	//----- nvinfo : EIATTR_REGCOUNT
	.align		4
.L_3:
        /*0018*/ 	.byte	0x04, 0x2f
        /*001a*/ 	.short	(.L_5 - .L_4)
	.align		4
.L_4:
        /*001c*/ 	.word	index@(_Z17vector_add_gpu_3DPfS_S_iii)
        /*0020*/ 	.word	0x0000000c


	//----- nvinfo : EIATTR_FRAME_SIZE
	.align		4
.L_5:
        /*0024*/ 	.byte	0x04, 0x11
        /*0026*/ 	.short	(.L_7 - .L_6)
	.align		4
.L_6:
        /*0028*/ 	.word	index@(_Z17vector_add_gpu_3DPfS_S_iii)
        /*002c*/ 	.word	0x00000000


	//----- nvinfo : EIATTR_MIN_STACK_SIZE
	.align		4
.L_7:
        /*0030*/ 	.byte	0x04, 0x12
        /*0032*/ 	.short	(.L_9 - .L_8)
	.align		4
.L_8:
        /*0034*/ 	.word	index@(_Z17vector_add_gpu_3DPfS_S_iii)
        /*0038*/ 	.word	0x00000000


	//----- nvinfo : EIATTR_MIN_STACK_SIZE
	.align		4
.L_9:
        /*003c*/ 	.byte	0x04, 0x12
        /*003e*/ 	.short	(.L_11 - .L_10)
	.align		4
.L_10:
        /*0040*/ 	.word	index@(_Z17vector_add_gpu_1DPfS_S_i)
        /*0044*/ 	.word	0x00000000
.L_11:


//--------------------- .nv.compat                --------------------------
	.section	.nv.compat,"",@"SHT_CUDA_COMPAT_INFO"
	.align	4
        /*0000*/ 	.byte	0x02, 0x09, 0x00, 0x00, 0x02, 0x02, 0x01, 0x00, 0x02, 0x05, 0x05, 0x00, 0x03, 0x07, 0x01, 0x01
        /*0010*/ 	.byte	0x02, 0x03, 0x00, 0x00, 0x02, 0x06, 0x01, 0x00, 0x04, 0x0b, 0x08, 0x00, 0x09, 0x00, 0x00, 0x00
        /*0020*/ 	.byte	0x00, 0x00, 0x00, 0x00


//--------------------- .nv.info._Z17vector_add_gpu_3DPfS_S_iii --------------------------
	.section	.nv.info._Z17vector_add_gpu_3DPfS_S_iii,"",@"SHT_CUDA_INFO"
	.sectionflags	@""
	.align	4


	//----- nvinfo : EIATTR_CUDA_API_VERSION
	.align		4
        /*0000*/ 	.byte	0x04, 0x37
        /*0002*/ 	.short	(.L_13 - .L_12)
.L_12:
        /*0004*/ 	.word	0x00000082


	//----- nvinfo : EIATTR_KPARAM_INFO
	.align		4
.L_13:
        /*0008*/ 	.byte	0x04, 0x17
        /*000a*/ 	.short	(.L_15 - .L_14)
.L_14:
        /*000c*/ 	.word	0x00000000
        /*0010*/ 	.short	0x0005
        /*0012*/ 	.short	0x0020
        /*0014*/ 	.byte	0x00, 0xf0, 0x11, 0x00


	//----- nvinfo : EIATTR_KPARAM_INFO
	.align		4
.L_15:
        /*0018*/ 	.byte	0x04, 0x17
        /*001a*/ 	.short	(.L_17 - .L_16)
.L_16:
        /*001c*/ 	.word	0x00000000
        /*0020*/ 	.short	0x0004
        /*0022*/ 	.short	0x001c
        /*0024*/ 	.byte	0x00, 0xf0, 0x11, 0x00


	//----- nvinfo : EIATTR_KPARAM_INFO
	.align		4
.L_17:
        /*0028*/ 	.byte	0x04, 0x17
        /*002a*/ 	.short	(.L_19 - .L_18)
.L_18:
        /*002c*/ 	.word	0x00000000
        /*0030*/ 	.short	0x0003
        /*0032*/ 	.short	0x0018
        /*0034*/ 	.byte	0x00, 0xf0, 0x11, 0x00


	//----- nvinfo : EIATTR_KPARAM_INFO
	.align		4
.L_19:
        /*0038*/ 	.byte	0x04, 0x17
        /*003a*/ 	.short	(.L_21 - .L_20)
.L_20:
        /*003c*/ 	.word	0x00000000
        /*0040*/ 	.short	0x0002
        /*0042*/ 	.short	0x0010
        /*0044*/ 	.byte	0x00, 0xf5, 0x21, 0x00


	//----- nvinfo : EIATTR_KPARAM_INFO
	.align		4
.L_21:
        /*0048*/ 	.byte	0x04, 0x17
        /*004a*/ 	.short	(.L_23 - .L_22)
.L_22:
        /*004c*/ 	.word	0x00000000
        /*0050*/ 	.short	0x0001
        /*0052*/ 	.short	0x0008
        /*0054*/ 	.byte	0x00, 0xf5, 0x21, 0x00


	//----- nvinfo : EIATTR_KPARAM_INFO
	.align		4
.L_23:
        /*0058*/ 	.byte	0x04, 0x17
        /*005a*/ 	.short	(.L_25 - .L_24)
.L_24:
        /*005c*/ 	.word	0x00000000
        /*0060*/ 	.short	0x0000
        /*0062*/ 	.short	0x0000
        /*0064*/ 	.byte	0x00, 0xf5, 0x21, 0x00


	//----- nvinfo : EIATTR_SPARSE_MMA_MASK
	.align		4
.L_25:
        /*0068*/ 	.byte	0x03, 0x50
        /*006a*/ 	.short	0x0000


	//----- nvinfo : EIATTR_MAXREG_COUNT
	.align		4
        /*006c*/ 	.byte	0x03, 0x1b
        /*006e*/ 	.short	0x00ff


	//----- nvinfo : EIATTR_MERCURY_ISA_VERSION
	.align		4
        /*0070*/ 	.byte	0x03, 0x5f
        /*0072*/ 	.short	0x0101


	//----- nvinfo : EIATTR_VRC_CTA_INIT_COUNT
	.align		4
        /*0074*/ 	.byte	0x02, 0x4a
	.zero		1
	.zero		1


	//----- nvinfo : EIATTR_EXIT_INSTR_OFFSETS
	.align		4
        /*0078*/ 	.byte	0x04, 0x1c
        /*007a*/ 	.short	(.L_27 - .L_26)


	//   ....[0]....
.L_26:
        /*007c*/ 	.word	0x00000120


	//   ....[1]....
        /*0080*/ 	.word	0x00000180


	//   ....[2]....
        /*0084*/ 	.word	0x00000240


	//----- nvinfo : EIATTR_CBANK_PARAM_SIZE
	.align		4
.L_27:
        /*0088*/ 	.byte	0x03, 0x19
        /*008a*/ 	.short	0x0024


	//----- nvinfo : EIATTR_PARAM_CBANK
	.align		4
        /*008c*/ 	.byte	0x04, 0x0a
        /*008e*/ 	.short	(.L_29 - .L_28)
	.align		4
.L_28:
        /*0090*/ 	.word	index@(.nv.constant0._Z17vector_add_gpu_3DPfS_S_iii)
        /*0094*/ 	.short	0x0380
        /*0096*/ 	.short	0x0024


	//----- nvinfo : EIATTR_SW_WAR
	.align		4
.L_29:
        /*0098*/ 	.byte	0x04, 0x36
        /*009a*/ 	.short	(.L_31 - .L_30)
.L_30:
        /*009c*/ 	.word	0x00000008
.L_31:


//--------------------- .nv.info._Z17vector_add_gpu_1DPfS_S_i --------------------------
	.section	.nv.info._Z17vector_add_gpu_1DPfS_S_i,"",@"SHT_CUDA_INFO"
	.sectionflags	@""
	.align	4


	//----- nvinfo : EIATTR_CUDA_API_VERSION
	.align		4
        /*0000*/ 	.byte	0x04, 0x37
        /*0002*/ 	.short	(.L_33 - .L_32)
.L_32:
        /*0004*/ 	.word	0x00000082


	//----- nvinfo : EIATTR_KPARAM_INFO
	.align		4
.L_33:
        /*0008*/ 	.byte	0x04, 0x17
        /*000a*/ 	.short	(.L_35 - .L_34)
.L_34:
        /*000c*/ 	.word	0x00000000
        /*0010*/ 	.short	0x0003
        /*0012*/ 	.short	0x0018
        /*0014*/ 	.byte	0x00, 0xf0, 0x11, 0x00


	//----- nvinfo : EIATTR_KPARAM_INFO
	.align		4
.L_35:
        /*0018*/ 	.byte	0x04, 0x17
        /*001a*/ 	.short	(.L_37 - .L_36)
.L_36:
        /*001c*/ 	.word	0x00000000
        /*0020*/ 	.short	0x0002
        /*0022*/ 	.short	0x0010
        /*0024*/ 	.byte	0x00, 0xf5, 0x21, 0x00


	//----- nvinfo : EIATTR_KPARAM_INFO
	.align		4
.L_37:
        /*0028*/ 	.byte	0x04, 0x17
        /*002a*/ 	.short	(.L_39 - .L_38)
.L_38:
        /*002c*/ 	.word	0x00000000
        /*0030*/ 	.short	0x0001
        /*0032*/ 	.short	0x0008
        /*0034*/ 	.byte	0x00, 0xf5, 0x21, 0x00


	//----- nvinfo : EIATTR_KPARAM_INFO
	.align		4
.L_39:
        /*0038*/ 	.byte	0x04, 0x17
        /*003a*/ 	.short	(.L_41 - .L_40)
.L_40:
        /*003c*/ 	.word	0x00000000
        /*0040*/ 	.short	0x0000
        /*0042*/ 	.short	0x0000
        /*0044*/ 	.byte	0x00, 0xf5, 0x21, 0x00


	//----- nvinfo : EIATTR_SPARSE_MMA_MASK
	.align		4
.L_41:
        /*0048*/ 	.byte	0x03, 0x50
        /*004a*/ 	.short	0x0000


	//----- nvinfo : EIATTR_MAXREG_COUNT
	.align		4
        /*004c*/ 	.byte	0x03, 0x1b
        /*004e*/ 	.short	0x00ff


	//----- nvinfo : EIATTR_MERCURY_ISA_VERSION
	.align		4
        /*0050*/ 	.byte	0x03, 0x5f
        /*0052*/ 	.short	0x0101


	//----- nvinfo : EIATTR_VRC_CTA_INIT_COUNT
	.align		4
        /*0054*/ 	.byte	0x02, 0x4a
	.zero		1
	.zero		1


	//----- nvinfo : EIATTR_EXIT_INSTR_OFFSETS
	.align		4
        /*0058*/ 	.byte	0x04, 0x1c
        /*005a*/ 	.short	(.L_43 - .L_42)


	//   ....[0]....
.L_42:
        /*005c*/ 	.word	0x00000070


	//   ....[1]....
        /*0060*/ 	.word	0x00000130


	//----- nvinfo : EIATTR_CBANK_PARAM_SIZE
	.align		4
.L_43:
        /*0064*/ 	.byte	0x03, 0x19
        /*0066*/ 	.short	0x001c


	//----- nvinfo : EIATTR_PARAM_CBANK
	.align		4
        /*0068*/ 	.byte	0x04, 0x0a
        /*006a*/ 	.short	(.L_45 - .L_44)
	.align		4
.L_44:
        /*006c*/ 	.word	index@(.nv.constant0._Z17vector_add_gpu_1DPfS_S_i)
        /*0070*/ 	.short	0x0380
        /*0072*/ 	.short	0x001c


	//----- nvinfo : EIATTR_SW_WAR
	.align		4
.L_45:
        /*0074*/ 	.byte	0x04, 0x36
        /*0076*/ 	.short	(.L_47 - .L_46)
.L_46:
        /*0078*/ 	.word	0x00000008
.L_47:


//--------------------- .nv.callgraph             --------------------------
	.section	.nv.callgraph,"",@"SHT_CUDA_CALLGRAPH"
	.align	4
	.sectionentsize	8
	.align		4
        /*0000*/ 	.word	0x00000000
	.align		4
        /*0004*/ 	.word	0xffffffff
	.align		4
        /*0008*/ 	.word	0x00000000
	.align		4
        /*000c*/ 	.word	0xfffffffe
	.align		4
        /*0010*/ 	.word	0x00000000
	.align		4
        /*0014*/ 	.word	0xfffffffd
	.align		4
        /*0018*/ 	.word	0x00000000
	.align		4
        /*001c*/ 	.word	0xfffffffc


//--------------------- .text._Z17vector_add_gpu_3DPfS_S_iii --------------------------
	.section	.text._Z17vector_add_gpu_3DPfS_S_iii,"ax",@progbits
	.align	128
        .global         _Z17vector_add_gpu_3DPfS_S_iii
        .type           _Z17vector_add_gpu_3DPfS_S_iii,@function
        .size           _Z17vector_add_gpu_3DPfS_S_iii,(.L_x_2 - _Z17vector_add_gpu_3DPfS_S_iii)
        .other          _Z17vector_add_gpu_3DPfS_S_iii,@"STO_CUDA_ENTRY STV_DEFAULT"
_Z17vector_add_gpu_3DPfS_S_iii:
.text._Z17vector_add_gpu_3DPfS_S_iii:
[----:B------:R-:W-:Y:S01]  /*0000*/  LDC R1, c[0x0][0x37c] ;  /* 0x0000df00ff017b82 */ /* 0x000fe20000000800 */
[----:B------:R-:W0:Y:S07]  /*0010*/  S2R R2, SR_TID.Y ;  /* 0x0000000000027919 */ /* 0x000e2e0000002200 */
[----:B------:R-:W1:Y:S01]  /*0020*/  LDC R3, c[0x0][0x360] ;  /* 0x0000d800ff037b82 */ /* 0x000e620000000800 */
[----:B------:R-:W2:Y:S01]  /*0030*/  LDCU.64 UR8, c[0x0][0x398] ;  /* 0x00007300ff0877ac */ /* 0x000ea20008000a00 */
[----:B------:R-:W1:Y:S01]  /*0040*/  S2R R0, SR_TID.X ;  /* 0x0000000000007919 */ /* 0x000e620000002100 */
[----:B------:R-:W3:Y:S01]  /*0050*/  LDCU UR7, c[0x0][0x3a0] ;  /* 0x00007400ff0777ac */ /* 0x000ee20008000800 */
[----:B------:R-:W4:Y:S04]  /*0060*/  S2R R4, SR_TID.Z ;  /* 0x0000000000047919 */ /* 0x000f280000002300 */
[----:B------:R-:W0:Y:S08]  /*0070*/  S2UR UR5, SR_CTAID.Y ;  /* 0x00000000000579c3 */ /* 0x000e300000002600 */
[----:B------:R-:W0:Y:S08]  /*0080*/  LDC R5, c[0x0][0x364] ;  /* 0x0000d900ff057b82 */ /* 0x000e300000000800 */
[----:B------:R-:W1:Y:S08]  /*0090*/  S2UR UR4, SR_CTAID.X ;  /* 0x00000000000479c3 */ /* 0x000e700000002500 */
[----:B------:R-:W4:Y:S08]  /*00a0*/  S2UR UR6, SR_CTAID.Z ;  /* 0x00000000000679c3 */ /* 0x000f300000002700 */
[----:B------:R-:W4:Y:S01]  /*00b0*/  LDC R7, c[0x0][0x368] ;  /* 0x0000da00ff077b82 */ /* 0x000f220000000800 */
[----:B0-----:R-:W-:-:S05]  /*00c0*/  IMAD R2, R5, UR5, R2 ;  /* 0x0000000505027c24 */ /* 0x001fca000f8e0202 */
[----:B--2---:R-:W-:Y:S01]  /*00d0*/  ISETP.GE.AND P0, PT, R2, UR9, PT ;  /* 0x0000000902007c0c */ /* 0x004fe2000bf06270 */
[----:B-1----:R-:W-:-:S05]  /*00e0*/  IMAD R0, R3, UR4, R0 ;  /* 0x0000000403007c24 */ /* 0x002fca000f8e0200 */
[----:B------:R-:W-:Y:S01]  /*00f0*/  ISETP.GE.OR P0, PT, R0, UR8, P0 ;  /* 0x0000000800007c0c */ /* 0x000fe20008706670 */
[----:B----4-:R-:W-:-:S05]  /*0100*/  IMAD R3, R7, UR6, R4 ;  /* 0x0000000607037c24 */ /* 0x010fca000f8e0204 */
[----:B---3--:R-:W-:-:S13]  /*0110*/  ISETP.GE.OR P0, PT, R3, UR7, P0 ;  /* 0x0000000703007c0c */ /* 0x008fda0008706670 */
[----:B------:R-:W-:Y:S05]  /*0120*/  @P0 EXIT ;  /* 0x000000000000094d */ /* 0x000fea0003800000 */
[----:B------:R-:W-:Y:S02]  /*0130*/  UIMAD UR4, UR9, UR8, URZ ;  /* 0x00000008090472a4 */ /* 0x000fe4000f8e02ff */
[----:B------:R-:W-:Y:S02]  /*0140*/  IMAD R3, R3, UR9, R2 ;  /* 0x0000000903037c24 */ /* 0x000fe4000f8e0202 */
[----:B------:R-:W-:Y:S02]  /*0150*/  UIMAD UR4, UR4, UR7, URZ ;  /* 0x00000007040472a4 */ /* 0x000fe4000f8e02ff */
[----:B------:R-:W-:-:S05]  /*0160*/  IMAD R9, R3, UR8, R0 ;  /* 0x0000000803097c24 */ /* 0x000fca000f8e0200 */
[----:B------:R-:W-:-:S13]  /*0170*/  ISETP.GE.AND P0, PT, R9, UR4, PT ;  /* 0x0000000409007c0c */ /* 0x000fda000bf06270 */
[----:B------:R-:W-:Y:S05]  /*0180*/  @P0 EXIT ;  /* 0x000000000000094d */ /* 0x000fea0003800000 */
[----:B------:R-:W0:Y:S01]  /*0190*/  LDC.64 R2, c[0x0][0x380] ;  /* 0x0000e000ff027b82 */ /* 0x000e220000000a00 */
[----:B------:R-:W1:Y:S07]  /*01a0*/  LDCU.64 UR4, c[0x0][0x358] ;  /* 0x00006b00ff0477ac */ /* 0x000e6e0008000a00 */
[----:B------:R-:W2:Y:S08]  /*01b0*/  LDC.64 R4, c[0x0][0x388] ;  /* 0x0000e200ff047b82 */ /* 0x000eb00000000a00 */
[----:B------:R-:W3:Y:S01]  /*01c0*/  LDC.64 R6, c[0x0][0x390] ;  /* 0x0000e400ff067b82 */ /* 0x000ee20000000a00 */
[----:B0-----:R-:W-:-:S06]  /*01d0*/  IMAD.WIDE R2, R9, 0x4, R2 ;  /* 0x0000000409027825 */ /* 0x001fcc00078e0202 */
[----:B-1----:R-:W4:Y:S01]  /*01e0*/  LDG.E R2, desc[UR4][R2.64] ;  /* 0x0000000402027981 */ /* 0x002f22000c1e1900 */
[----:B--2---:R-:W-:-:S06]  /*01f0*/  IMAD.WIDE R4, R9, 0x4, R4 ;  /* 0x0000000409047825 */ /* 0x004fcc00078e0204 */
[----:B------:R-:W4:Y:S01]  /*0200*/  LDG.E R5, desc[UR4][R4.64] ;  /* 0x0000000404057981 */ /* 0x000f22000c1e1900 */
[----:B---3--:R-:W-:-:S04]  /*0210*/  IMAD.WIDE R6, R9, 0x4, R6 ;  /* 0x0000000409067825 */ /* 0x008fc800078e0206 */
[----:B----4-:R-:W-:-:S05]  /*0220*/  FADD R9, R2, R5 ;  /* 0x0000000502097221 */ /* 0x010fca0000000000 */
[----:B------:R-:W-:Y:S01]  /*0230*/  STG.E desc[UR4][R6.64], R9 ;  /* 0x0000000906007986 */ /* 0x000fe2000c101904 */
[----:B------:R-:W-:Y:S05]  /*0240*/  EXIT ;  /* 0x000000000000794d */ /* 0x000fea0003800000 */
.L_x_0:
[----:B------:R-:W-:-:S00]  /*0250*/  BRA `(.L_x_0) ;  /* 0xfffffffc00fc7947 */ /* 0x000fc0000383ffff */
[----:B------:R-:W-:-:S00]  /*0260*/  NOP ;  /* 0x0000000000007918 */ /* 0x000fc00000000000 */
        /* <DEDUP_REMOVED lines=9> */
.L_x_2:


//--------------------- .text._Z17vector_add_gpu_1DPfS_S_i --------------------------
	.section	.text._Z17vector_add_gpu_1DPfS_S_i,"ax",@progbits
	.align	128
        .global         _Z17vector_add_gpu_1DPfS_S_i
        .type           _Z17vector_add_gpu_1DPfS_S_i,@function
        .size           _Z17vector_add_gpu_1DPfS_S_i,(.L_x_3 - _Z17vector_add_gpu_1DPfS_S_i)
        .other          _Z17vector_add_gpu_1DPfS_S_i,@"STO_CUDA_ENTRY STV_DEFAULT"
_Z17vector_add_gpu_1DPfS_S_i:
.text._Z17vector_add_gpu_1DPfS_S_i:
[----:B------:R-:W-:Y:S01]  /*0000*/  LDC R1, c[0x0][0x37c] ;  /* 0x0000df00ff017b82 */ /* 0x000fe20000000800 */
[----:B------:R-:W0:Y:S07]  /*0010*/  S2R R9, SR_TID.X ;  /* 0x0000000000097919 */ /* 0x000e2e0000002100 */
[----:B------:R-:W0:Y:S01]  /*0020*/  S2UR UR4, SR_CTAID.X ;  /* 0x00000000000479c3 */ /* 0x000e220000002500 */
[----:B------:R-:W1:Y:S07]  /*0030*/  LDCU UR5, c[0x0][0x398] ;  /* 0x00007300ff0577ac */ /* 0x000e6e0008000800 */
[----:B------:R-:W0:Y:S02]  /*0040*/  LDC R0, c[0x0][0x360] ;  /* 0x0000d800ff007b82 */ /* 0x000e240000000800 */
[----:B0-----:R-:W-:-:S05]  /*0050*/  IMAD R9, R0, UR4, R9 ;  /* 0x0000000400097c24 */ /* 0x001fca000f8e0209 */
[----:B-1----:R-:W-:-:S13]  /*0060*/  ISETP.GE.AND P0, PT, R9, UR5, PT ;  /* 0x0000000509007c0c */ /* 0x002fda000bf06270 */
        /* <DEDUP_REMOVED lines=13> */
.L_x_1:
        /* <DEDUP_REMOVED lines=12> */
.L_x_3:


//--------------------- .nv.shared.reserved.0     --------------------------
	.section	.nv.shared.reserved.0,"aw",@nobits
	.weak		__nv_reservedSMEM_offset_0_alias
	.size		__nv_reservedSMEM_offset_0_alias, 0, 64
	.other		__nv_reservedSMEM_offset_0_alias,@"STO_CUDA_RESERVED_SHARED STV_DEFAULT"
__nv_reservedSMEM_offset_0_alias:
	.zero		0
	.zero		64


//--------------------- .nv.constant0._Z17vector_add_gpu_3DPfS_S_iii --------------------------
	.section	.nv.constant0._Z17vector_add_gpu_3DPfS_S_iii,"a",@progbits
	.sectionflags	@""
	.align	4
.nv.constant0._Z17vector_add_gpu_3DPfS_S_iii:
	.zero		932


//--------------------- .nv.constant0._Z17vector_add_gpu_1DPfS_S_i --------------------------
	.section	.nv.constant0._Z17vector_add_gpu_1DPfS_S_i,"a",@progbits
	.sectionflags	@""
	.align	4
.nv.constant0._Z17vector_add_gpu_1DPfS_S_i:
	.zero		924


//--------------------- SYMBOLS --------------------------

	.type		.nv.reservedSmem.offset0,@object
	.size		.nv.reservedSmem.offset0,0x4
